//
// Generated by NVIDIA NVVM Compiler
//
// Compiler Build ID: CL-36424714
// Cuda compilation tools, release 13.0, V13.0.88
// Based on NVVM 20.0.0
//

.version 9.0
.target sm_100
.address_size 64

	// .globl	_Z19game_of_life_kernelPKmPmii

.visible .entry _Z19game_of_life_kernelPKmPmii(
	.param .u64 .ptr .align 1 _Z19game_of_life_kernelPKmPmii_param_0,
	.param .u64 .ptr .align 1 _Z19game_of_life_kernelPKmPmii_param_1,
	.param .u32 _Z19game_of_life_kernelPKmPmii_param_2,
	.param .u32 _Z19game_of_life_kernelPKmPmii_param_3
)
{
	.reg .pred 	%p<13>;
	.reg .b32 	%r<50>;
	.reg .b64 	%rd<117>;

	ld.param.u64 	%rd33, [_Z19game_of_life_kernelPKmPmii_param_0];
	ld.param.u64 	%rd32, [_Z19game_of_life_kernelPKmPmii_param_1];
	ld.param.u32 	%r5, [_Z19game_of_life_kernelPKmPmii_param_2];
	ld.param.u32 	%r6, [_Z19game_of_life_kernelPKmPmii_param_3];
	cvta.to.global.u64 	%rd1, %rd33;
	mov.u32 	%r7, %ctaid.x;
	mov.u32 	%r8, %ntid.x;
	mov.u32 	%r9, %tid.x;
	mad.lo.s32 	%r10, %r7, %r8, %r9;
	cvt.u64.u32 	%rd2, %r10;
	cvt.s64.s32 	%rd3, %r6;
	mul.wide.s32 	%rd34, %r6, %r5;
	setp.le.u64 	%p1, %rd34, %rd2;
	@%p1 bra 	$L__BB0_19;
	and.b64  	%rd35, %rd3, -4294967296;
	setp.ne.s64 	%p2, %rd35, 0;
	@%p2 bra 	$L__BB0_3;
	cvt.u32.u64 	%r11, %rd3;
	cvt.u32.u64 	%r12, %rd2;
	div.u32 	%r13, %r12, %r11;
	cvt.u64.u32 	%rd107, %r13;
	bra.uni 	$L__BB0_4;
$L__BB0_3:
	div.u64 	%rd107, %rd2, %rd3;
$L__BB0_4:
	cvt.u32.u64 	%r14, %rd2;
	cvt.u32.u64 	%r1, %rd107;
	mul.lo.s32 	%r15, %r6, %r1;
	sub.s32 	%r2, %r14, %r15;
	add.s32 	%r3, %r1, 1;
	setp.lt.s32 	%p3, %r2, 1;
	add.s32 	%r4, %r2, 1;
	cvt.s64.s32 	%rd37, %rd107;
	mul.lo.s64 	%rd7, %rd37, %rd3;
	sub.s64 	%rd8, %rd7, %rd3;
	mov.b64 	%rd108, 0;
	@%p3 bra 	$L__BB0_6;
	add.s32 	%r16, %r2, -1;
	cvt.u64.u32 	%rd38, %r16;
	add.s64 	%rd39, %rd7, %rd38;
	shl.b64 	%rd40, %rd39, 3;
	add.s64 	%rd41, %rd1, %rd40;
	ld.global.nc.u64 	%rd108, [%rd41];
$L__BB0_6:
	setp.ge.s32 	%p4, %r4, %r6;
	cvt.s64.s32 	%rd11, %r2;
	add.s64 	%rd12, %rd7, %rd11;
	shl.b64 	%rd43, %rd12, 3;
	add.s64 	%rd13, %rd1, %rd43;
	ld.global.nc.u64 	%rd14, [%rd13];
	mov.b64 	%rd109, 0;
	@%p4 bra 	$L__BB0_8;
	ld.global.nc.u64 	%rd109, [%rd13+8];
$L__BB0_8:
	min.s32 	%r17, %r1, %r2;
	setp.lt.s32 	%p5, %r17, 1;
	@%p5 bra 	$L__BB0_10;
	add.s32 	%r18, %r2, -1;
	cvt.u64.u32 	%rd45, %r18;
	add.s64 	%rd46, %rd8, %rd45;
	shl.b64 	%rd47, %rd46, 3;
	add.s64 	%rd48, %rd1, %rd47;
	ld.global.nc.u64 	%rd112, [%rd48];
	bra.uni 	$L__BB0_11;
$L__BB0_10:
	setp.lt.s32 	%p6, %r1, 1;
	mov.b64 	%rd112, 0;
	mov.u64 	%rd111, %rd112;
	mov.u64 	%rd113, %rd112;
	@%p6 bra 	$L__BB0_13;
$L__BB0_11:
	add.s64 	%rd50, %rd8, %rd11;
	shl.b64 	%rd51, %rd50, 3;
	add.s64 	%rd19, %rd1, %rd51;
	ld.global.nc.u64 	%rd111, [%rd19];
	mov.b64 	%rd113, 0;
	@%p4 bra 	$L__BB0_13;
	ld.global.nc.u64 	%rd113, [%rd19+8];
$L__BB0_13:
	setp.lt.s32 	%p8, %r2, 1;
	setp.ge.s32 	%p9, %r3, %r5;
	mov.b64 	%rd114, 0;
	or.pred  	%p10, %p9, %p8;
	@%p10 bra 	$L__BB0_15;
	add.s32 	%r19, %r2, -1;
	cvt.u64.u32 	%rd53, %r19;
	add.s64 	%rd54, %rd7, %rd3;
	add.s64 	%rd55, %rd54, %rd53;
	shl.b64 	%rd56, %rd55, 3;
	add.s64 	%rd57, %rd1, %rd56;
	ld.global.nc.u64 	%rd114, [%rd57];
$L__BB0_15:
	mov.b64 	%rd115, 0;
	mov.u64 	%rd116, %rd115;
	@%p9 bra 	$L__BB0_18;
	setp.ge.s32 	%p12, %r4, %r6;
	shl.b64 	%rd60, %rd3, 3;
	add.s64 	%rd27, %rd13, %rd60;
	ld.global.nc.u64 	%rd115, [%rd27];
	@%p12 bra 	$L__BB0_18;
	ld.global.nc.u64 	%rd116, [%rd27+8];
$L__BB0_18:
	mov.b64 	{%r20, %r21}, %rd112;
	mov.b64 	{%r22, %r23}, %rd111;
	shf.l.wrap.b32 	%r24, %r21, %r22, 1;
	shf.l.wrap.b32 	%r25, %r22, %r23, 1;
	mov.b64 	%rd61, {%r24, %r25};
	mov.b64 	{%r26, %r27}, %rd113;
	shf.l.wrap.b32 	%r28, %r23, %r26, 31;
	shf.l.wrap.b32 	%r29, %r22, %r23, 31;
	mov.b64 	%rd62, {%r29, %r28};
	mov.b64 	{%r30, %r31}, %rd108;
	mov.b64 	{%r32, %r33}, %rd14;
	shf.l.wrap.b32 	%r34, %r31, %r32, 1;
	shf.l.wrap.b32 	%r35, %r32, %r33, 1;
	mov.b64 	%rd63, {%r34, %r35};
	mov.b64 	{%r36, %r37}, %rd109;
	shf.l.wrap.b32 	%r38, %r33, %r36, 31;
	shf.l.wrap.b32 	%r39, %r32, %r33, 31;
	mov.b64 	%rd64, {%r39, %r38};
	mov.b64 	{%r40, %r41}, %rd114;
	mov.b64 	{%r42, %r43}, %rd115;
	shf.l.wrap.b32 	%r44, %r41, %r42, 1;
	shf.l.wrap.b32 	%r45, %r42, %r43, 1;
	mov.b64 	%rd65, {%r44, %r45};
	mov.b64 	{%r46, %r47}, %rd116;
	shf.l.wrap.b32 	%r48, %r43, %r46, 31;
	shf.l.wrap.b32 	%r49, %r42, %r43, 31;
	mov.b64 	%rd66, {%r49, %r48};
	and.b64  	%rd67, %rd61, %rd111;
	xor.b64  	%rd68, %rd61, %rd111;
	and.b64  	%rd69, %rd68, %rd62;
	xor.b64  	%rd70, %rd68, %rd62;
	xor.b64  	%rd71, %rd69, %rd67;
	and.b64  	%rd72, %rd70, %rd63;
	xor.b64  	%rd73, %rd70, %rd63;
	and.b64  	%rd74, %rd72, %rd67;
	xor.b64  	%rd75, %rd71, %rd72;
	and.b64  	%rd76, %rd73, %rd64;
	xor.b64  	%rd77, %rd73, %rd64;
	and.b64  	%rd78, %rd76, %rd71;
	xor.b64  	%rd79, %rd75, %rd76;
	xor.b64  	%rd80, %rd78, %rd74;
	and.b64  	%rd81, %rd65, %rd77;
	xor.b64  	%rd82, %rd65, %rd77;
	and.b64  	%rd83, %rd81, %rd75;
	xor.b64  	%rd84, %rd81, %rd79;
	xor.b64  	%rd85, %rd80, %rd83;
	and.b64  	%rd86, %rd82, %rd115;
	xor.b64  	%rd87, %rd82, %rd115;
	and.b64  	%rd88, %rd86, %rd79;
	xor.b64  	%rd89, %rd84, %rd86;
	xor.b64  	%rd90, %rd85, %rd88;
	and.b64  	%rd91, %rd87, %rd66;
	xor.b64  	%rd92, %rd87, %rd66;
	and.b64  	%rd93, %rd91, %rd84;
	xor.b64  	%rd94, %rd89, %rd91;
	xor.b64  	%rd95, %rd90, %rd93;
	not.b64 	%rd96, %rd95;
	or.b64  	%rd97, %rd95, %rd92;
	not.b64 	%rd98, %rd97;
	and.b64  	%rd99, %rd92, %rd96;
	and.b64  	%rd100, %rd99, %rd89;
	and.b64  	%rd101, %rd94, %rd98;
	and.b64  	%rd102, %rd101, %rd14;
	or.b64  	%rd103, %rd102, %rd100;
	cvta.to.global.u64 	%rd104, %rd32;
	add.s64 	%rd106, %rd104, %rd43;
	st.global.u64 	[%rd106], %rd103;
$L__BB0_19:
	ret;

}


// ===== COMPILED SASS (sm_100) =====

	.target	sm_100

	.elftype	@"ET_EXEC"


//--------------------- .note.nv.tkinfo           --------------------------
	.section	.note.nv.tkinfo,"",@"SHT_NOTE"
	.sectionflags	@"SHF_NOTE_NV_TKINFO"
	.tkinfo
        /*0018*/ 	.word	0x00000002
        /*0030*/ 	.string	""
        /*0030*/ 	.string	"ptxas"
        /*0030*/ 	.string	"Cuda compilation tools, release 13.0, V13.0.88"
        /*0030*/ 	.string	"Build cuda_13.0.r13.0/compiler.36424714_0"
        /*0030*/ 	.string	"-arch sm_100 -m 64 "



//--------------------- .note.nv.cuinfo           --------------------------
	.section	.note.nv.cuinfo,"",@"SHT_NOTE"
	.sectionflags	@"SHF_NOTE_NV_CUINFO"
        /*0018*/ 	.short	0x0002
        /*001a*/ 	.short	0x0064
        /*001c*/ 	.short	0x0082
	.zero		2


//--------------------- .nv.info                  --------------------------
	.section	.nv.info,"",@"SHT_CUDA_INFO"
	.align	4


	//----- nvinfo : EIATTR_REGCOUNT
	.align		4
        /*0000*/ 	.byte	0x04, 0x2f
        /*0002*/ 	.short	(.L_1 - .L_0)
	.align		4
.L_0:
        /*0004*/ 	.word	index@(_Z19game_of_life_kernelPKmPmii)
        /*0008*/ 	.word	0x0000001e


	//----- nvinfo : EIATTR_FRAME_SIZE
	.align		4
.L_1:
        /*000c*/ 	.byte	0x04, 0x11
        /*000e*/ 	.short	(.L_3 - .L_2)
	.align		4
.L_2:
        /*0010*/ 	.word	index@($__internal_0_$__cuda_sm20_div_u64)
        /*0014*/ 	.word	0x00000000


	//----- nvinfo : EIATTR_FRAME_SIZE
	.align		4
.L_3:
        /*0018*/ 	.byte	0x04, 0x11
        /*001a*/ 	.short	(.L_5 - .L_4)
	.align		4
.L_4:
        /*001c*/ 	.word	index@(_Z19game_of_life_kernelPKmPmii)
        /*0020*/ 	.word	0x00000000


	//----- nvinfo : EIATTR_MIN_STACK_SIZE
	.align		4
.L_5:
        /*0024*/ 	.byte	0x04, 0x12
        /*0026*/ 	.short	(.L_7 - .L_6)
	.align		4
.L_6:
        /*0028*/ 	.word	index@(_Z19game_of_life_kernelPKmPmii)
        /*002c*/ 	.word	0x00000000
.L_7:


//--------------------- .nv.compat                --------------------------
	.section	.nv.compat,"",@"SHT_CUDA_COMPAT_INFO"
	.align	4
        /*0000*/ 	.byte	0x02, 0x09, 0x00, 0x00, 0x02, 0x02, 0x01, 0x00, 0x02, 0x05, 0x05, 0x00, 0x03, 0x07, 0x01, 0x01
        /*0010*/ 	.byte	0x02, 0x03, 0x00, 0x00, 0x02, 0x06, 0x01, 0x00, 0x04, 0x0b, 0x08, 0x00, 0x09, 0x00, 0x00, 0x00
        /*0020*/ 	.byte	0x00, 0x00, 0x00, 0x00


//--------------------- .nv.info._Z19game_of_life_kernelPKmPmii --------------------------
	.section	.nv.info._Z19game_of_life_kernelPKmPmii,"",@"SHT_CUDA_INFO"
	.sectionflags	@""
	.align	4


	//----- nvinfo : EIATTR_CUDA_API_VERSION
	.align		4
        /*0000*/ 	.byte	0x04, 0x37
        /*0002*/ 	.short	(.L_9 - .L_8)
.L_8:
        /*0004*/ 	.word	0x00000082


	//----- nvinfo : EIATTR_KPARAM_INFO
	.align		4
.L_9:
        /*0008*/ 	.byte	0x04, 0x17
        /*000a*/ 	.short	(.L_11 - .L_10)
.L_10:
        /*000c*/ 	.word	0x00000000
        /*0010*/ 	.short	0x0003
        /*0012*/ 	.short	0x0014
        /*0014*/ 	.byte	0x00, 0xf0, 0x11, 0x00


	//----- nvinfo : EIATTR_KPARAM_INFO
	.align		4
.L_11:
        /*0018*/ 	.byte	0x04, 0x17
        /*001a*/ 	.short	(.L_13 - .L_12)
.L_12:
        /*001c*/ 	.word	0x00000000
        /*0020*/ 	.short	0x0002
        /*0022*/ 	.short	0x0010
        /*0024*/ 	.byte	0x00, 0xf0, 0x11, 0x00


	//----- nvinfo : EIATTR_KPARAM_INFO
	.align		4
.L_13:
        /*0028*/ 	.byte	0x04, 0x17
        /*002a*/ 	.short	(.L_15 - .L_14)
.L_14:
        /*002c*/ 	.word	0x00000000
        /*0030*/ 	.short	0x0001
        /*0032*/ 	.short	0x0008
        /*0034*/ 	.byte	0x00, 0xf5, 0x21, 0x00


	//----- nvinfo : EIATTR_KPARAM_INFO
	.align		4
.L_15:
        /*0038*/ 	.byte	0x04, 0x17
        /*003a*/ 	.short	(.L_17 - .L_16)
.L_16:
        /*003c*/ 	.word	0x00000000
        /*0040*/ 	.short	0x0000
        /*0042*/ 	.short	0x0000
        /*0044*/ 	.byte	0x00, 0xf5, 0x21, 0x00


	//----- nvinfo : EIATTR_SPARSE_MMA_MASK
	.align		4
.L_17:
        /*0048*/ 	.byte	0x03, 0x50
        /*004a*/ 	.short	0x0000


	//----- nvinfo : EIATTR_MAXREG_COUNT
	.align		4
        /*004c*/ 	.byte	0x03, 0x1b
        /*004e*/ 	.short	0x00ff


	//----- nvinfo : EIATTR_MERCURY_ISA_VERSION
	.align		4
        /*0050*/ 	.byte	0x03, 0x5f
        /*0052*/ 	.short	0x0101


	//----- nvinfo : EIATTR_VRC_CTA_INIT_COUNT
	.align		4
        /*0054*/ 	.byte	0x02, 0x4a
	.zero		1
	.zero		1


	//----- nvinfo : EIATTR_EXIT_INSTR_OFFSETS
	.align		4
        /*0058*/ 	.byte	0x04, 0x1c
        /*005a*/ 	.short	(.L_19 - .L_18)


	//   ....[0]....
.L_18:
        /*005c*/ 	.word	0x00000090


	//   ....[1]....
        /*0060*/ 	.word	0x00000b10


	//----- nvinfo : EIATTR_CRS_STACK_SIZE
	.align		4
.L_19:
        /*0064*/ 	.byte	0x04, 0x1e
        /*0066*/ 	.short	(.L_21 - .L_20)
.L_20:
        /*0068*/ 	.word	0x00000000


	//----- nvinfo : EIATTR_CBANK_PARAM_SIZE
	.align		4
.L_21:
        /*006c*/ 	.byte	0x03, 0x19
        /*006e*/ 	.short	0x0018


	//----- nvinfo : EIATTR_PARAM_CBANK
	.align		4
        /*0070*/ 	.byte	0x04, 0x0a
        /*0072*/ 	.short	(.L_23 - .L_22)
	.align		4
.L_22:
        /*0074*/ 	.word	index@(.nv.constant0._Z19game_of_life_kernelPKmPmii)
        /*0078*/ 	.short	0x0380
        /*007a*/ 	.short	0x0018


	//----- nvinfo : EIATTR_SW_WAR
	.align		4
.L_23:
        /*007c*/ 	.byte	0x04, 0x36
        /*007e*/ 	.short	(.L_25 - .L_24)
.L_24:
        /*0080*/ 	.word	0x00000008
.L_25:


//--------------------- .nv.callgraph             --------------------------
	.section	.nv.callgraph,"",@"SHT_CUDA_CALLGRAPH"
	.align	4
	.sectionentsize	8
	.align		4
        /*0000*/ 	.word	0x00000000
	.align		4
        /*0004*/ 	.word	0xffffffff
	.align		4
        /*0008*/ 	.word	0x00000000
	.align		4
        /*000c*/ 	.word	0xfffffffe
	.align		4
        /*0010*/ 	.word	0x00000000
	.align		4
        /*0014*/ 	.word	0xfffffffd
	.align		4
        /*0018*/ 	.word	0x00000000
	.align		4
        /*001c*/ 	.word	0xfffffffc


//--------------------- .text._Z19game_of_life_kernelPKmPmii --------------------------
	.section	.text._Z19game_of_life_kernelPKmPmii,"ax",@progbits
	.align	128
        .global         _Z19game_of_life_kernelPKmPmii
        .type           _Z19game_of_life_kernelPKmPmii,@function
        .size           _Z19game_of_life_kernelPKmPmii,(.L_x_9 - _Z19game_of_life_kernelPKmPmii)
        .other          _Z19game_of_life_kernelPKmPmii,@"STO_CUDA_ENTRY STV_DEFAULT"
_Z19game_of_life_kernelPKmPmii:
.text._Z19game_of_life_kernelPKmPmii:
[----:B------:R-:W-:Y:S01]  /*0000*/  LDC R1, c[0x0][0x37c] ;  /* 0x0000df00ff017b82 */ /* 0x000fe20000000800 */
[----:B------:R-:W0:Y:S07]  /*0010*/  S2R R5, SR_TID.X ;  /* 0x0000000000057919 */ /* 0x000e2e0000002100 */
[----:B------:R-:W0:Y:S08]  /*0020*/  S2UR UR4, SR_CTAID.X ;  /* 0x00000000000479c3 */ /* 0x000e300000002500 */
[----:B------:R-:W0:Y:S08]  /*0030*/  LDC R0, c[0x0][0x360] ;  /* 0x0000d800ff007b82 */ /* 0x000e300000000800 */
[----:B------:R-:W1:Y:S01]  /*0040*/  LDC.64 R2, c[0x0][0x390] ;  /* 0x0000e400ff027b82 */ /* 0x000e620000000a00 */
[----:B0-----:R-:W-:-:S02]  /*0050*/  IMAD R0, R0, UR4, R5 ;  /* 0x0000000400007c24 */ /* 0x001fc4000f8e0205 */
[----:B-1----:R-:W-:-:S03]  /*0060*/  IMAD.WIDE R4, R3, R2, RZ ;  /* 0x0000000203047225 */ /* 0x002fc600078e02ff */
[----:B------:R-:W-:-:S04]  /*0070*/  ISETP.GT.U32.AND P0, PT, R4, R0, PT ;  /* 0x000000000400720c */ /* 0x000fc80003f04070 */
[----:B------:R-:W-:-:S13]  /*0080*/  ISETP.GT.U32.AND.EX P0, PT, R5, RZ, PT, P0 ;  /* 0x000000ff0500720c */ /* 0x000fda0003f04100 */
[----:B------:R-:W-:Y:S05]  /*0090*/  @!P0 EXIT ;  /* 0x000000000000894d */ /* 0x000fea0003800000 */
[----:B------:R-:W-:-:S04]  /*00a0*/  SHF.R.S32.HI R7, RZ, 0x1f, R3 ;  /* 0x0000001fff077819 */ /* 0x000fc80000011403 */
[----:B------:R-:W-:-:S13]  /*00b0*/  ISETP.NE.U32.AND P0, PT, R7, RZ, PT ;  /* 0x000000ff0700720c */ /* 0x000fda0003f05070 */
[----:B------:R-:W-:Y:S05]  /*00c0*/  @P0 BRA `(.L_x_0) ;  /* 0x00000000004c0947 */ /* 0x000fea0003800000 */
[----:B------:R-:W0:Y:S01]  /*00d0*/  I2F.U32.RP R2, R3 ;  /* 0x0000000300027306 */ /* 0x000e220000209000 */
[----:B------:R-:W-:-:S07]  /*00e0*/  ISETP.NE.U32.AND P2, PT, R3, RZ, PT ;  /* 0x000000ff0300720c */ /* 0x000fce0003f45070 */
[----:B0-----:R-:W0:Y:S02]  /*00f0*/  MUFU.RCP R2, R2 ;  /* 0x0000000200027308 */ /* 0x001e240000001000 */
[----:B0-----:R-:W-:-:S06]  /*0100*/  VIADD R4, R2, 0xffffffe ;  /* 0x0ffffffe02047836 */ /* 0x001fcc0000000000 */
[----:B------:R0:W1:Y:S02]  /*0110*/  F2I.FTZ.U32.TRUNC.NTZ R5, R4 ;  /* 0x0000000400057305 */ /* 0x000064000021f000 */
[----:B0-----:R-:W-:Y:S02]  /*0120*/  IMAD.MOV.U32 R4, RZ, RZ, RZ ;  /* 0x000000ffff047224 */ /* 0x001fe400078e00ff */
[----:B-1----:R-:W-:-:S04]  /*0130*/  IMAD.MOV R6, RZ, RZ, -R5 ;  /* 0x000000ffff067224 */ /* 0x002fc800078e0a05 */
[----:B------:R-:W-:-:S04]  /*0140*/  IMAD R9, R6, R3, RZ ;  /* 0x0000000306097224 */ /* 0x000fc800078e02ff */
[----:B------:R-:W-:-:S06]  /*0150*/  IMAD.HI.U32 R5, R5, R9, R4 ;  /* 0x0000000905057227 */ /* 0x000fcc00078e0004 */
[----:B------:R-:W-:-:S04]  /*0160*/  IMAD.HI.U32 R22, R5, R0, RZ ;  /* 0x0000000005167227 */ /* 0x000fc800078e00ff */
[----:B------:R-:W-:-:S04]  /*0170*/  IMAD.MOV R6, RZ, RZ, -R22 ;  /* 0x000000ffff067224 */ /* 0x000fc800078e0a16 */
[----:B------:R-:W-:-:S05]  /*0180*/  IMAD R6, R3, R6, R0 ;  /* 0x0000000603067224 */ /* 0x000fca00078e0200 */
[----:B------:R-:W-:-:S13]  /*0190*/  ISETP.GE.U32.AND P0, PT, R6, R3, PT ;  /* 0x000000030600720c */ /* 0x000fda0003f06070 */
[----:B------:R-:W-:Y:S02]  /*01a0*/  @P0 IMAD.IADD R6, R6, 0x1, -R3 ;  /* 0x0000000106060824 */ /* 0x000fe400078e0a03 */
[----:B------:R-:W-:-:S03]  /*01b0*/  @P0 VIADD R22, R22, 0x1 ;  /* 0x0000000116160836 */ /* 0x000fc60000000000 */
[----:B------:R-:W-:-:S13]  /*01c0*/  ISETP.GE.U32.AND P1, PT, R6, R3, PT ;  /* 0x000000030600720c */ /* 0x000fda0003f26070 */
[----:B------:R-:W-:Y:S01]  /*01d0*/  @P1 VIADD R22, R22, 0x1 ;  /* 0x0000000116161836 */ /* 0x000fe20000000000 */
[----:B------:R-:W-:Y:S01]  /*01e0*/  @!P2 LOP3.LUT R22, RZ, R3, RZ, 0x33, !PT ;  /* 0x00000003ff16a212 */ /* 0x000fe200078e33ff */
[----:B------:R-:W-:Y:S06]  /*01f0*/  BRA `(.L_x_1) ;  /* 0x0000000000087947 */ /* 0x000fec0003800000 */
.L_x_0:
[----:B------:R-:W-:-:S07]  /*0200*/  MOV R2, 0x220 ;  /* 0x0000022000027802 */ /* 0x000fce0000000f00 */
[----:B------:R-:W-:Y:S05]  /*0210*/  CALL.REL.NOINC `($__internal_0_$__cuda_sm20_div_u64) ;  /* 0x0000000800407944 */ /* 0x000fea0003c00000 */
.L_x_1:
[----:B------:R-:W0:Y:S01]  /*0220*/  LDC R9, c[0x0][0x394] ;  /* 0x0000e500ff097b82 */ /* 0x000e220000000800 */
[----:B------:R-:W-:Y:S01]  /*0230*/  IMAD.MOV R19, RZ, RZ, -R22 ;  /* 0x000000ffff137224 */ /* 0x000fe200078e0a16 */
[----:B------:R-:W1:Y:S01]  /*0240*/  LDCU.64 UR6, c[0x0][0x380] ;  /* 0x00007000ff0677ac */ /* 0x000e620008000a00 */
[----:B------:R-:W-:Y:S02]  /*0250*/  IMAD.MOV.U32 R21, RZ, RZ, RZ ;  /* 0x000000ffff157224 */ /* 0x000fe400078e00ff */
[----:B------:R-:W-:Y:S01]  /*0260*/  IMAD.MOV.U32 R15, RZ, RZ, RZ ;  /* 0x000000ffff0f7224 */ /* 0x000fe200078e00ff */
[----:B------:R-:W2:Y:S01]  /*0270*/  LDCU.64 UR4, c[0x0][0x358] ;  /* 0x00006b00ff0477ac */ /* 0x000ea20008000a00 */
[----:B0-----:R-:W-:Y:S01]  /*0280*/  IMAD R19, R9, R19, R0 ;  /* 0x0000001309137224 */ /* 0x001fe200078e0200 */
[----:B------:R-:W-:Y:S01]  /*0290*/  SHF.R.S32.HI R0, RZ, 0x1f, R22 ;  /* 0x0000001fff007819 */ /* 0x000fe20000011416 */
[----:B------:R-:W-:-:S03]  /*02a0*/  IMAD.WIDE.U32 R12, R22, R9, RZ ;  /* 0x00000009160c7225 */ /* 0x000fc600078e00ff */
[C---:B------:R-:W-:Y:S01]  /*02b0*/  ISETP.GE.AND P0, PT, R19.reuse, 0x1, PT ;  /* 0x000000011300780c */ /* 0x040fe20003f06270 */
[----:B------:R-:W-:Y:S01]  /*02c0*/  IMAD R0, R0, R9, RZ ;  /* 0x0000000900007224 */ /* 0x000fe200078e02ff */
[-C--:B------:R-:W-:Y:S02]  /*02d0*/  VIMNMX R2, PT, PT, R19, R22.reuse, PT ;  /* 0x0000001613027248 */ /* 0x080fe40003fe0100 */
[----:B------:R-:W-:Y:S01]  /*02e0*/  SHF.R.S32.HI R27, RZ, 0x1f, R19 ;  /* 0x0000001fff1b7819 */ /* 0x000fe20000011413 */
[----:B------:R-:W-:Y:S01]  /*02f0*/  IMAD R3, R7, R22, R0 ;  /* 0x0000001607037224 */ /* 0x000fe200078e0200 */
[----:B------:R-:W-:Y:S01]  /*0300*/  ISETP.GE.AND P2, PT, R2, 0x1, PT ;  /* 0x000000010200780c */ /* 0x000fe20003f46270 */
[C---:B------:R-:W-:Y:S01]  /*0310*/  VIADD R0, R19.reuse, 0x1 ;  /* 0x0000000113007836 */ /* 0x040fe20000000000 */
[----:B------:R-:W-:Y:S01]  /*0320*/  IADD3 R6, P3, PT, R19, R12, RZ ;  /* 0x0000000c13067210 */ /* 0x000fe20007f7e0ff */
[----:B------:R-:W-:-:S03]  /*0330*/  IMAD.IADD R8, R13, 0x1, R3 ;  /* 0x000000010d087824 */ /* 0x000fc600078e0203 */
[-C--:B------:R-:W-:Y:S01]  /*0340*/  ISETP.GE.AND P1, PT, R0, R9.reuse, PT ;  /* 0x000000090000720c */ /* 0x080fe20003f26270 */
[----:B------:R-:W-:Y:S02]  /*0350*/  @P0 VIADD R3, R19, 0xffffffff ;  /* 0xffffffff13030836 */ /* 0x000fe40000000000 */
[--C-:B------:R-:W-:Y:S01]  /*0360*/  IMAD.X R5, R27, 0x1, R8.reuse, P3 ;  /* 0x000000011b057824 */ /* 0x100fe200018e0608 */
[----:B------:R-:W-:Y:S02]  /*0370*/  IADD3 R18, P3, PT, R12, -R9, RZ ;  /* 0x800000090c127210 */ /* 0x000fe40007f7e0ff */
[----:B------:R-:W-:Y:S01]  /*0380*/  @P0 IADD3 R11, P4, PT, R3, R12, RZ ;  /* 0x0000000c030b0210 */ /* 0x000fe20007f9e0ff */
[----:B------:R-:W-:Y:S01]  /*0390*/  @P2 VIADD R3, R19, 0xffffffff ;  /* 0xffffffff13032836 */ /* 0x000fe20000000000 */
[----:B------:R-:W-:Y:S01]  /*03a0*/  SHF.L.U64.HI R0, R6, 0x3, R5 ;  /* 0x0000000306007819 */ /* 0x000fe20000010205 */
[----:B------:R-:W-:Y:S01]  /*03b0*/  IMAD.X R20, R8, 0x1, ~R7, P3 ;  /* 0x0000000108147824 */ /* 0x000fe200018e0e07 */
[----:B-1----:R-:W-:Y:S01]  /*03c0*/  @P0 LEA R10, P5, R11, UR6, 0x3 ;  /* 0x000000060b0a0c11 */ /* 0x002fe2000f8a18ff */
[----:B------:R-:W-:Y:S01]  /*03d0*/  IMAD.SHL.U32 R6, R6, 0x8, RZ ;  /* 0x0000000806067824 */ /* 0x000fe200078e00ff */
[----:B------:R-:W-:Y:S01]  /*03e0*/  @P2 IADD3 R2, P3, PT, R3, R18, RZ ;  /* 0x0000001203022210 */ /* 0x000fe20007f7e0ff */
[----:B------:R-:W-:-:S03]  /*03f0*/  @P0 IMAD.X R14, RZ, RZ, R8, P4 ;  /* 0x000000ffff0e0224 */ /* 0x000fc600020e0608 */
[----:B------:R-:W-:Y:S01]  /*0400*/  IADD3 R4, P4, PT, R6, UR6, RZ ;  /* 0x0000000606047c10 */ /* 0x000fe2000ff9e0ff */
[----:B------:R-:W-:Y:S01]  /*0410*/  @P2 IMAD.X R3, RZ, RZ, R20, P3 ;  /* 0x000000ffff032224 */ /* 0x000fe200018e0614 */
[----:B------:R-:W-:Y:S02]  /*0420*/  @P2 LEA R16, P3, R2, UR6, 0x3 ;  /* 0x0000000602102c11 */ /* 0x000fe4000f8618ff */
[----:B------:R-:W-:Y:S02]  /*0430*/  @P0 LEA.HI.X R11, R11, UR7, R14, 0x3, P5 ;  /* 0x000000070b0b0c11 */ /* 0x000fe4000a8f1c0e */
[----:B------:R-:W-:Y:S02]  /*0440*/  IADD3.X R5, PT, PT, R0, UR7, RZ, P4, !PT ;  /* 0x0000000700057c10 */ /* 0x000fe4000a7fe4ff */
[----:B------:R-:W-:Y:S01]  /*0450*/  @P2 LEA.HI.X R17, R2, UR7, R3, 0x3, P3 ;  /* 0x0000000702112c11 */ /* 0x000fe200098f1c03 */
[----:B--2---:R0:W5:Y:S04]  /*0460*/  @P0 LDG.E.CONSTANT R21, desc[UR4][R10.64+0x4] ;  /* 0x000004040a150981 */ /* 0x004168000c1e9900 */
[----:B------:R0:W5:Y:S04]  /*0470*/  @!P1 LDG.E.CONSTANT R15, desc[UR4][R4.64+0x8] ;  /* 0x00000804040f9981 */ /* 0x000168000c1e9900 */
[----:B------:R0:W5:Y:S04]  /*0480*/  @P2 LDG.E.CONSTANT R23, desc[UR4][R16.64+0x4] ;  /* 0x0000040410172981 */ /* 0x000168000c1e9900 */
[----:B------:R0:W5:Y:S01]  /*0490*/  LDG.E.64.CONSTANT R2, desc[UR4][R4.64] ;  /* 0x0000000404027981 */ /* 0x000162000c1e9b00 */
[----:B------:R-:W-:Y:S04]  /*04a0*/  BSSY.RECONVERGENT B1, `(.L_x_2) ;  /* 0x0000012000017945 */ /* 0x000fe80003800200 */
[----:B------:R-:W-:Y:S01]  /*04b0*/  BSSY.RELIABLE B0, `(.L_x_3) ;  /* 0x0000009000007945 */ /* 0x000fe20003800100 */
[----:B------:R-:W-:-:S03]  /*04c0*/  VIADD R14, R22, 0x1 ;  /* 0x00000001160e7836 */ /* 0x000fc60000000000 */
[----:B------:R-:W-:Y:S05]  /*04d0*/  @P2 BRA `(.L_x_4) ;  /* 0x0000000000182947 */ /* 0x000fea0003800000 */
[----:B------:R-:W-:Y:S01]  /*04e0*/  ISETP.GE.AND P2, PT, R22, 0x1, PT ;  /* 0x000000011600780c */ /* 0x000fe20003f46270 */
[----:B-----5:R-:W-:Y:S01]  /*04f0*/  IMAD.MOV.U32 R23, RZ, RZ, RZ ;  /* 0x000000ffff177224 */ /* 0x020fe200078e00ff */
[----:B0-----:R-:W-:Y:S01]  /*0500*/  CS2R R10, SRZ ;  /* 0x00000000000a7805 */ /* 0x001fe2000001ff00 */
[----:B------:R-:W-:-:S10]  /*0510*/  IMAD.MOV.U32 R25, RZ, RZ, RZ ;  /* 0x000000ffff197224 */ /* 0x000fd400078e00ff */
[----:B------:R-:W-:Y:S05]  /*0520*/  @!P2 BREAK.RELIABLE B0 ;  /* 0x000000000000a942 */ /* 0x000fea0003800100 */
[----:B------:R-:W-:Y:S05]  /*0530*/  @!P2 BRA `(.L_x_5) ;  /* 0x000000000020a947 */ /* 0x000fea0003800000 */
.L_x_4:
[----:B------:R-:W-:Y:S05]  /*0540*/  BSYNC.RELIABLE B0 ;  /* 0x0000000000007941 */ /* 0x000fea0003800100 */
.L_x_3:
[----:B------:R-:W-:Y:S01]  /*0550*/  IADD3 R18, P2, PT, R19, R18, RZ ;  /* 0x0000001213127210 */ /* 0x000fe20007f5e0ff */
[----:B------:R-:W-:-:S04]  /*0560*/  IMAD.MOV.U32 R25, RZ, RZ, RZ ;  /* 0x000000ffff197224 */ /* 0x000fc800078e00ff */
[----:B------:R-:W-:Y:S01]  /*0570*/  IMAD.X R27, R27, 0x1, R20, P2 ;  /* 0x000000011b1b7824 */ /* 0x000fe200010e0614 */
[----:B0-----:R-:W-:-:S04]  /*0580*/  LEA R16, P2, R18, UR6, 0x3 ;  /* 0x0000000612107c11 */ /* 0x001fc8000f8418ff */
[----:B------:R-:W-:-:S05]  /*0590*/  LEA.HI.X R17, R18, UR7, R27, 0x3, P2 ;  /* 0x0000000712117c11 */ /* 0x000fca00090f1c1b */
[----:B------:R0:W5:Y:S04]  /*05a0*/  @!P1 LDG.E.CONSTANT R25, desc[UR4][R16.64+0x8] ;  /* 0x0000080410199981 */ /* 0x000168000c1e9900 */
[----:B------:R0:W5:Y:S02]  /*05b0*/  LDG.E.64.CONSTANT R10, desc[UR4][R16.64] ;  /* 0x00000004100a7981 */ /* 0x000164000c1e9b00 */
.L_x_5:
[----:B------:R-:W-:Y:S05]  /*05c0*/  BSYNC.RECONVERGENT B1 ;  /* 0x0000000000017941 */ /* 0x000fea0003800200 */
.L_x_2:
[----:B------:R-:W-:Y:S05]  /*05d0*/  WARPSYNC.ALL ;  /* 0x0000000000007948 */ /* 0x000fea0003800000 */
[----:B------:R-:W1:Y:S02]  /*05e0*/  LDCU UR8, c[0x0][0x390] ;  /* 0x00007200ff0877ac */ /* 0x000e640008000800 */
[----:B-1----:R-:W-:-:S13]  /*05f0*/  ISETP.GE.OR P0, PT, R14, UR8, !P0 ;  /* 0x000000080e007c0c */ /* 0x002fda000c706670 */
[----:B------:R-:W-:Y:S02]  /*0600*/  @!P0 VIADD R13, R19, 0xffffffff ;  /* 0xffffffff130d8836 */ /* 0x000fe40000000000 */
[----:B------:R-:W-:-:S03]  /*0610*/  IMAD.MOV.U32 R19, RZ, RZ, RZ ;  /* 0x000000ffff137224 */ /* 0x000fc600078e00ff */
[----:B------:R-:W-:-:S04]  /*0620*/  @!P0 IADD3 R13, P2, P3, R13, R12, R9 ;  /* 0x0000000c0d0d8210 */ /* 0x000fc80007b5e009 */
[----:B------:R-:W-:Y:S02]  /*0630*/  @!P0 IADD3.X R8, PT, PT, RZ, R8, R7, P2, P3 ;  /* 0x00000008ff088210 */ /* 0x000fe400017e6407 */
[----:B------:R-:W-:-:S04]  /*0640*/  @!P0 LEA R12, P2, R13, UR6, 0x3 ;  /* 0x000000060d0c8c11 */ /* 0x000fc8000f8418ff */
[----:B------:R-:W-:Y:S02]  /*0650*/  @!P0 LEA.HI.X R13, R13, UR7, R8, 0x3, P2 ;  /* 0x000000070d0d8c11 */ /* 0x000fe400090f1c08 */
[----:B-----5:R-:W-:-:S03]  /*0660*/  SHF.L.W.U32.HI R23, R23, 0x1, R10 ;  /* 0x0000000117177819 */ /* 0x020fc60000010e0a */
[----:B------:R1:W5:Y:S01]  /*0670*/  @!P0 LDG.E.CONSTANT R19, desc[UR4][R12.64+0x4] ;  /* 0x000004040c138981 */ /* 0x000362000c1e9900 */
[----:B------:R-:W-:Y:S01]  /*0680*/  ISETP.GE.AND P0, PT, R14, UR8, PT ;  /* 0x000000080e007c0c */ /* 0x000fe2000bf06270 */
[----:B------:R-:W-:Y:S01]  /*0690*/  BSSY.RECONVERGENT B1, `(.L_x_6) ;  /* 0x000001a000017945 */ /* 0x000fe20003800200 */
[----:B0-----:R-:W-:Y:S02]  /*06a0*/  SHF.L.W.U32.HI R16, R11, 0x1f, R25 ;  /* 0x0000001f0b107819 */ /* 0x001fe40000010e19 */
[C-C-:B------:R-:W-:Y:S02]  /*06b0*/  SHF.L.W.U32.HI R14, R10.reuse, 0x1f, R11.reuse ;  /* 0x0000001f0a0e7819 */ /* 0x140fe40000010e0b */
[----:B------:R-:W-:Y:S02]  /*06c0*/  SHF.L.W.U32.HI R25, R10, 0x1, R11 ;  /* 0x000000010a197819 */ /* 0x000fe40000010e0b */
[----:B------:R-:W-:Y:S02]  /*06d0*/  SHF.L.W.U32.HI R27, R21, 0x1, R2 ;  /* 0x00000001151b7819 */ /* 0x000fe40000010e02 */
[----:B------:R-:W-:-:S02]  /*06e0*/  LOP3.LUT R22, R14, R23, R10, 0x96, !PT ;  /* 0x000000170e167212 */ /* 0x000fc400078e960a */
[----:B------:R-:W-:Y:S02]  /*06f0*/  SHF.L.W.U32.HI R21, R2, 0x1, R3 ;  /* 0x0000000102157819 */ /* 0x000fe40000010e03 */
[----:B-1----:R-:W-:Y:S02]  /*0700*/  LOP3.LUT R12, R16, R25, R11, 0x96, !PT ;  /* 0x00000019100c7212 */ /* 0x002fe400078e960b */
[----:B------:R-:W-:Y:S02]  /*0710*/  LOP3.LUT R18, R22, R27, RZ, 0xc0, !PT ;  /* 0x0000001b16127212 */ /* 0x000fe400078ec0ff */
[----:B------:R-:W-:Y:S02]  /*0720*/  LOP3.LUT R20, R12, R21, RZ, 0xc0, !PT ;  /* 0x000000150c147212 */ /* 0x000fe400078ec0ff */
[----:B------:R-:W-:Y:S02]  /*0730*/  SHF.L.W.U32.HI R8, R2, 0x1f, R3 ;  /* 0x0000001f02087819 */ /* 0x000fe40000010e03 */
[----:B------:R-:W-:-:S02]  /*0740*/  LOP3.LUT R14, R23, R10, R14, 0xe8, !PT ;  /* 0x0000000a170e7212 */ /* 0x000fc400078ee80e */
[----:B------:R-:W-:Y:S02]  /*0750*/  LOP3.LUT R18, R18, R23, R10, 0x80, !PT ;  /* 0x0000001712127212 */ /* 0x000fe400078e800a */
[----:B------:R-:W-:Y:S02]  /*0760*/  LOP3.LUT R23, R20, R25, R11, 0x80, !PT ;  /* 0x0000001914177212 */ /* 0x000fe400078e800b */
[CCC-:B------:R-:W-:Y:S02]  /*0770*/  LOP3.LUT R13, R8.reuse, R22.reuse, R27.reuse, 0x60, !PT ;  /* 0x00000016080d7212 */ /* 0x1c0fe400078e601b */
[----:B------:R-:W-:Y:S02]  /*0780*/  LOP3.LUT R17, R8, R22, R27, 0x96, !PT ;  /* 0x0000001608117212 */ /* 0x000fe400078e961b */
[----:B------:R-:W-:Y:S02]  /*0790*/  LOP3.LUT R16, R25, R11, R16, 0xe8, !PT ;  /* 0x0000000b19107212 */ /* 0x000fe400078ee810 */
[----:B------:R-:W-:-:S02]  /*07a0*/  CS2R R10, SRZ ;  /* 0x00000000000a7805 */ /* 0x000fc4000001ff00 */
[----:B------:R-:W-:Y:S01]  /*07b0*/  SHF.L.W.U32.HI R20, R3, 0x1f, R15 ;  /* 0x0000001f03147819 */ /* 0x000fe20000010e0f */
[----:B------:R-:W-:Y:S01]  /*07c0*/  IMAD.MOV.U32 R15, RZ, RZ, RZ ;  /* 0x000000ffff0f7224 */ /* 0x000fe200078e00ff */
[----:B------:R-:W-:Y:S01]  /*07d0*/  LOP3.LUT R8, R14, R22, R27, 0x78, !PT ;  /* 0x000000160e087212 */ /* 0x000fe200078e781b */
[----:B------:R-:W-:Y:S06]  /*07e0*/  @P0 BRA `(.L_x_7) ;  /* 0x0000000000100947 */ /* 0x000fec0003800000 */
[----:B------:R-:W-:-:S04]  /*07f0*/  LEA R4, P0, R9, R4, 0x3 ;  /* 0x0000000409047211 */ /* 0x000fc800078018ff */
[----:B------:R-:W-:-:S05]  /*0800*/  LEA.HI.X R5, R9, R5, R7, 0x3, P0 ;  /* 0x0000000509057211 */ /* 0x000fca00000f1c07 */
[----:B------:R0:W5:Y:S04]  /*0810*/  @!P1 LDG.E.CONSTANT R15, desc[UR4][R4.64+0x8] ;  /* 0x00000804040f9981 */ /* 0x000168000c1e9900 */
[----:B------:R0:W5:Y:S02]  /*0820*/  LDG.E.64.CONSTANT R10, desc[UR4][R4.64] ;  /* 0x00000004040a7981 */ /* 0x000164000c1e9b00 */
.L_x_7:
[----:B------:R-:W-:Y:S05]  /*0830*/  BSYNC.RECONVERGENT B1 ;  /* 0x0000000000017941 */ /* 0x000fea0003800200 */
.L_x_6:
[CCC-:B0-----:R-:W-:Y:S01]  /*0840*/  LOP3.LUT R4, R20.reuse, R12.reuse, R21.reuse, 0x60, !PT ;  /* 0x0000000c14047212 */ /* 0x1c1fe200078e6015 */
[----:B------:R-:W0:Y:S01]  /*0850*/  LDCU.64 UR6, c[0x0][0x388] ;  /* 0x00007100ff0677ac */ /* 0x000e220008000a00 */
[-C--:B------:R-:W-:Y:S02]  /*0860*/  LOP3.LUT R20, R20, R12.reuse, R21, 0x96, !PT ;  /* 0x0000000c14147212 */ /* 0x080fe400078e9615 */
[----:B-----5:R-:W-:Y:S02]  /*0870*/  SHF.L.W.U32.HI R9, R10, 0x1, R11 ;  /* 0x000000010a097819 */ /* 0x020fe40000010e0b */
[----:B------:R-:W-:Y:S02]  /*0880*/  LOP3.LUT R22, R16, R12, R21, 0x78, !PT ;  /* 0x0000000c10167212 */ /* 0x000fe400078e7815 */
[----:B------:R-:W-:Y:S02]  /*0890*/  LOP3.LUT R7, R9, R20, RZ, 0xc0, !PT ;  /* 0x0000001409077212 */ /* 0x000fe400078ec0ff */
[----:B------:R-:W-:-:S02]  /*08a0*/  LOP3.LUT R21, R22, R9, R20, 0x80, !PT ;  /* 0x0000000916157212 */ /* 0x000fc400078e8014 */
[CCC-:B------:R-:W-:Y:S02]  /*08b0*/  LOP3.LUT R5, R11.reuse, R9.reuse, R20.reuse, 0x60, !PT ;  /* 0x000000090b057212 */ /* 0x1c0fe400078e6014 */
[----:B------:R-:W-:Y:S02]  /*08c0*/  LOP3.LUT R9, R11, R9, R20, 0x96, !PT ;  /* 0x000000090b097212 */ /* 0x000fe400078e9614 */
[----:B------:R-:W-:Y:S02]  /*08d0*/  SHF.L.W.U32.HI R20, R19, 0x1, R10 ;  /* 0x0000000113147819 */ /* 0x000fe40000010e0a */
[----:B------:R-:W-:Y:S02]  /*08e0*/  LOP3.LUT R16, R23, R4, R16, 0x78, !PT ;  /* 0x0000000417107212 */ /* 0x000fe400078e7810 */
[-CC-:B------:R-:W-:Y:S02]  /*08f0*/  LOP3.LUT R12, R7, R22.reuse, R4.reuse, 0x96, !PT ;  /* 0x00000016070c7212 */ /* 0x180fe400078e9604 */
[----:B------:R-:W-:-:S02]  /*0900*/  LOP3.LUT R19, R5, R22, R4, 0x60, !PT ;  /* 0x0000001605137212 */ /* 0x000fc400078e6004 */
[-C--:B------:R-:W-:Y:S02]  /*0910*/  LOP3.LUT R4, R10, R20.reuse, R17, 0x60, !PT ;  /* 0x000000140a047212 */ /* 0x080fe400078e6011 */
[----:B------:R-:W-:Y:S02]  /*0920*/  LOP3.LUT R18, R18, R13, R14, 0x78, !PT ;  /* 0x0000000d12127212 */ /* 0x000fe400078e780e */
[----:B------:R-:W-:Y:S02]  /*0930*/  SHF.L.W.U32.HI R14, R11, 0x1f, R15 ;  /* 0x0000001f0b0e7819 */ /* 0x000fe40000010e0f */
[C---:B------:R-:W-:Y:S02]  /*0940*/  SHF.L.W.U32.HI R7, R10.reuse, 0x1f, R11 ;  /* 0x0000001f0a077819 */ /* 0x040fe40000010e0b */
[----:B------:R-:W-:Y:S02]  /*0950*/  LOP3.LUT R10, R10, R20, R17, 0x96, !PT ;  /* 0x000000140a0a7212 */ /* 0x000fe400078e9611 */
[----:B------:R-:W-:-:S02]  /*0960*/  LOP3.LUT R15, R20, R17, RZ, 0xc0, !PT ;  /* 0x00000011140f7212 */ /* 0x000fc400078ec0ff */
[----:B------:R-:W-:Y:S02]  /*0970*/  LOP3.LUT R17, R8, R20, R17, 0x80, !PT ;  /* 0x0000001408117212 */ /* 0x000fe400078e8011 */
[-CC-:B------:R-:W-:Y:S02]  /*0980*/  LOP3.LUT R11, R4, R8.reuse, R13.reuse, 0x60, !PT ;  /* 0x00000008040b7212 */ /* 0x180fe400078e600d */
[----:B------:R-:W-:Y:S02]  /*0990*/  LOP3.LUT R13, R15, R8, R13, 0x96, !PT ;  /* 0x000000080f0d7212 */ /* 0x000fe400078e960d */
[----:B------:R-:W-:Y:S02]  /*09a0*/  LOP3.LUT R18, R11, R18, R17, 0x96, !PT ;  /* 0x000000120b127212 */ /* 0x000fe400078e9611 */
[----:B------:R-:W-:Y:S02]  /*09b0*/  LOP3.LUT R16, R19, R16, R21, 0x96, !PT ;  /* 0x0000001013107212 */ /* 0x000fe400078e9615 */
[----:B------:R-:W-:-:S02]  /*09c0*/  LOP3.LUT R11, R12, R9, R14, 0x80, !PT ;  /* 0x000000090c0b7212 */ /* 0x000fc400078e800e */
[C---:B------:R-:W-:Y:S02]  /*09d0*/  LOP3.LUT R15, R13.reuse, R10, R7, 0x80, !PT ;  /* 0x0000000a0d0f7212 */ /* 0x040fe400078e8007 */
[----:B------:R-:W-:Y:S02]  /*09e0*/  LOP3.LUT R8, R12, R5, RZ, 0x3c, !PT ;  /* 0x000000050c087212 */ /* 0x000fe400078e3cff */
[----:B------:R-:W-:Y:S02]  /*09f0*/  LOP3.LUT R11, R16, R11, RZ, 0x3c, !PT ;  /* 0x0000000b100b7212 */ /* 0x000fe400078e3cff */
[----:B------:R-:W-:Y:S02]  /*0a00*/  LOP3.LUT R15, R18, R15, RZ, 0x3c, !PT ;  /* 0x0000000f120f7212 */ /* 0x000fe400078e3cff */
[----:B------:R-:W-:Y:S02]  /*0a10*/  LOP3.LUT R17, R13, R4, RZ, 0x3c, !PT ;  /* 0x000000040d117212 */ /* 0x000fe400078e3cff */
[----:B------:R-:W-:-:S02]  /*0a20*/  LOP3.LUT R16, R8, R9, R14, 0x78, !PT ;  /* 0x0000000908107212 */ /* 0x000fc400078e780e */
[CCC-:B------:R-:W-:Y:S02]  /*0a30*/  LOP3.LUT R8, R11.reuse, R9.reuse, R14.reuse, 0x6, !PT ;  /* 0x000000090b087212 */ /* 0x1c0fe400078e060e */
[----:B------:R-:W-:Y:S02]  /*0a40*/  LOP3.LUT R11, R11, R9, R14, 0xf6, !PT ;  /* 0x000000090b0b7212 */ /* 0x000fe400078ef60e */
[-CC-:B------:R-:W-:Y:S02]  /*0a50*/  LOP3.LUT R14, R17, R10.reuse, R7.reuse, 0x78, !PT ;  /* 0x0000000a110e7212 */ /* 0x180fe400078e7807 */
[CCC-:B------:R-:W-:Y:S02]  /*0a60*/  LOP3.LUT R9, R15.reuse, R10.reuse, R7.reuse, 0xf6, !PT ;  /* 0x0000000a0f097212 */ /* 0x1c0fe400078ef607 */
[----:B------:R-:W-:Y:S02]  /*0a70*/  LOP3.LUT R7, R15, R10, R7, 0x6, !PT ;  /* 0x0000000a0f077212 */ /* 0x000fe400078e0607 */
[----:B------:R-:W-:-:S02]  /*0a80*/  LOP3.LUT R12, R8, R12, R5, 0x60, !PT ;  /* 0x0000000c080c7212 */ /* 0x000fc400078e6005 */
[----:B------:R-:W-:Y:S02]  /*0a90*/  LOP3.LUT R3, R3, R16, R11, 0x40, !PT ;  /* 0x0000001003037212 */ /* 0x000fe400078e400b */
[----:B------:R-:W-:Y:S02]  /*0aa0*/  LOP3.LUT R2, R2, R14, R9, 0x40, !PT ;  /* 0x0000000e02027212 */ /* 0x000fe400078e4009 */
[----:B0-----:R-:W-:Y:S02]  /*0ab0*/  IADD3 R6, P0, PT, R6, UR6, RZ ;  /* 0x0000000606067c10 */ /* 0x001fe4000ff1e0ff */
[----:B------:R-:W-:Y:S02]  /*0ac0*/  LOP3.LUT R13, R7, R13, R4, 0x60, !PT ;  /* 0x0000000d070d7212 */ /* 0x000fe400078e6004 */
[----:B------:R-:W-:Y:S02]  /*0ad0*/  LOP3.LUT R3, R3, R12, RZ, 0xfc, !PT ;  /* 0x0000000c03037212 */ /* 0x000fe400078efcff */
[----:B------:R-:W-:-:S02]  /*0ae0*/  IADD3.X R7, PT, PT, R0, UR7, RZ, P0, !PT ;  /* 0x0000000700077c10 */ /* 0x000fc400087fe4ff */
[----:B------:R-:W-:-:S05]  /*0af0*/  LOP3.LUT R2, R2, R13, RZ, 0xfc, !PT ;  /* 0x0000000d02027212 */ /* 0x000fca00078efcff */
[----:B------:R-:W-:Y:S01]  /*0b00*/  STG.E.64 desc[UR4][R6.64], R2 ;  /* 0x0000000206007986 */ /* 0x000fe2000c101b04 */
[----:B------:R-:W-:Y:S05]  /*0b10*/  EXIT ;  /* 0x000000000000794d */ /* 0x000fea0003800000 */
        .weak           $__internal_0_$__cuda_sm20_div_u64
        .type           $__internal_0_$__cuda_sm20_div_u64,@function
        .size           $__internal_0_$__cuda_sm20_div_u64,(.L_x_9 - $__internal_0_$__cuda_sm20_div_u64)
$__internal_0_$__cuda_sm20_div_u64:
[----:B------:R-:W0:Y:S02]  /*0b20*/  LDCU UR4, c[0x0][0x394] ;  /* 0x00007280ff0477ac */ /* 0x000e240008000800 */
[----:B0-----:R-:W-:-:S04]  /*0b30*/  IMAD.U32 R6, RZ, RZ, UR4 ;  /* 0x00000004ff067e24 */ /* 0x001fc8000f8e00ff */
[----:B------:R-:W0:Y:S08]  /*0b40*/  I2F.U64.RP R3, R6 ;  /* 0x0000000600037312 */ /* 0x000e300000309000 */
[----:B0-----:R-:W0:Y:S02]  /*0b50*/  MUFU.RCP R3, R3 ;  /* 0x0000000300037308 */ /* 0x001e240000001000 */
[----:B0-----:R-:W-:-:S06]  /*0b60*/  VIADD R4, R3, 0x1ffffffe ;  /* 0x1ffffffe03047836 */ /* 0x001fcc0000000000 */
[----:B------:R-:W0:Y:S02]  /*0b70*/  F2I.U64.TRUNC R4, R4 ;  /* 0x0000000400047311 */ /* 0x000e24000020d800 */
[----:B0-----:R-:W-:-:S04]  /*0b80*/  IMAD.WIDE.U32 R8, R4, UR4, RZ ;  /* 0x0000000404087c25 */ /* 0x001fc8000f8e00ff */
[----:B------:R-:W-:Y:S01]  /*0b90*/  IMAD R9, R4, R7, R9 ;  /* 0x0000000704097224 */ /* 0x000fe200078e0209 */
[----:B------:R-:W-:-:S03]  /*0ba0*/  IADD3 R11, P0, PT, RZ, -R8, RZ ;  /* 0x80000008ff0b7210 */ /* 0x000fc60007f1e0ff */
[----:B------:R-:W-:Y:S02]  /*0bb0*/  IMAD R9, R5, UR4, R9 ;  /* 0x0000000405097c24 */ /* 0x000fe4000f8e0209 */
[----:B------:R-:W-:-:S04]  /*0bc0*/  IMAD.HI.U32 R8, R4, R11, RZ ;  /* 0x0000000b04087227 */ /* 0x000fc800078e00ff */
[----:B------:R-:W-:Y:S02]  /*0bd0*/  IMAD.X R13, RZ, RZ, ~R9, P0 ;  /* 0x000000ffff0d7224 */ /* 0x000fe400000e0e09 */
[----:B------:R-:W-:Y:S02]  /*0be0*/  IMAD.MOV.U32 R9, RZ, RZ, R4 ;  /* 0x000000ffff097224 */ /* 0x000fe400078e0004 */
[-C--:B------:R-:W-:Y:S02]  /*0bf0*/  IMAD R15, R5, R13.reuse, RZ ;  /* 0x0000000d050f7224 */ /* 0x080fe400078e02ff */
[----:B------:R-:W-:-:S04]  /*0c00*/  IMAD.WIDE.U32 R8, P0, R4, R13, R8 ;  /* 0x0000000d04087225 */ /* 0x000fc80007800008 */
[----:B------:R-:W-:-:S04]  /*0c10*/  IMAD.HI.U32 R3, R5, R13, RZ ;  /* 0x0000000d05037227 */ /* 0x000fc800078e00ff */
[----:B------:R-:W-:-:S04]  /*0c20*/  IMAD.HI.U32 R8, P1, R5, R11, R8 ;  /* 0x0000000b05087227 */ /* 0x000fc80007820008 */
[----:B------:R-:W-:Y:S01]  /*0c30*/  IMAD.X R3, R3, 0x1, R5, P0 ;  /* 0x0000000103037824 */ /* 0x000fe200000e0605 */
[----:B------:R-:W-:-:S04]  /*0c40*/  IADD3 R9, P2, PT, R15, R8, RZ ;  /* 0x000000080f097210 */ /* 0x000fc80007f5e0ff */
[----:B------:R-:W-:Y:S01]  /*0c50*/  IADD3.X R3, PT, PT, RZ, RZ, R3, P2, P1 ;  /* 0x000000ffff037210 */ /* 0x000fe200017e2403 */
[----:B------:R-:W-:-:S04]  /*0c60*/  IMAD.WIDE.U32 R4, R9, UR4, RZ ;  /* 0x0000000409047c25 */ /* 0x000fc8000f8e00ff */
[----:B------:R-:W-:Y:S01]  /*0c70*/  IMAD R6, R9, R7, R5 ;  /* 0x0000000709067224 */ /* 0x000fe200078e0205 */
[----:B------:R-:W-:-:S03]  /*0c80*/  IADD3 R5, P0, PT, RZ, -R4, RZ ;  /* 0x80000004ff057210 */ /* 0x000fc60007f1e0ff */
[----:B------:R-:W-:Y:S02]  /*0c90*/  IMAD R6, R3, UR4, R6 ;  /* 0x0000000403067c24 */ /* 0x000fe4000f8e0206 */
[----:B------:R-:W-:-:S04]  /*0ca0*/  IMAD.HI.U32 R8, R9, R5, RZ ;  /* 0x0000000509087227 */ /* 0x000fc800078e00ff */
[----:B------:R-:W-:-:S04]  /*0cb0*/  IMAD.X R6, RZ, RZ, ~R6, P0 ;  /* 0x000000ffff067224 */ /* 0x000fc800000e0e06 */
[----:B------:R-:W-:-:S04]  /*0cc0*/  IMAD.WIDE.U32 R8, P0, R9, R6, R8 ;  /* 0x0000000609087225 */ /* 0x000fc80007800008 */
[C---:B------:R-:W-:Y:S02]  /*0cd0*/  IMAD R4, R3.reuse, R6, RZ ;  /* 0x0000000603047224 */ /* 0x040fe400078e02ff */
[----:B------:R-:W-:-:S04]  /*0ce0*/  IMAD.HI.U32 R9, P1, R3, R5, R8 ;  /* 0x0000000503097227 */ /* 0x000fc80007820008 */
[----:B------:R-:W-:Y:S01]  /*0cf0*/  IMAD.HI.U32 R6, R3, R6, RZ ;  /* 0x0000000603067227 */ /* 0x000fe200078e00ff */
[----:B------:R-:W-:-:S03]  /*0d00*/  IADD3 R9, P2, PT, R4, R9, RZ ;  /* 0x0000000904097210 */ /* 0x000fc60007f5e0ff */
[----:B------:R-:W-:Y:S02]  /*0d10*/  IMAD.X R3, R6, 0x1, R3, P0 ;  /* 0x0000000106037824 */ /* 0x000fe400000e0603 */
[----:B------:R-:W-:-:S03]  /*0d20*/  IMAD.HI.U32 R4, R9, R0, RZ ;  /* 0x0000000009047227 */ /* 0x000fc600078e00ff */
[----:B------:R-:W-:Y:S01]  /*0d30*/  IADD3.X R3, PT, PT, RZ, RZ, R3, P2, P1 ;  /* 0x000000ffff037210 */ /* 0x000fe200017e2403 */
[----:B------:R-:W-:Y:S02]  /*0d40*/  IMAD.MOV.U32 R5, RZ, RZ, RZ ;  /* 0x000000ffff057224 */ /* 0x000fe400078e00ff */
[----:B------:R-:W-:-:S04]  /*0d50*/  IMAD.WIDE.U32 R4, RZ, R9, R4 ;  /* 0x00000009ff047225 */ /* 0x000fc800078e0004 */
[----:B------:R-:W-:-:S05]  /*0d60*/  IMAD.HI.U32 R3, P0, R3, R0, R4 ;  /* 0x0000000003037227 */ /* 0x000fca0007800004 */
[----:B------:R-:W-:Y:S01]  /*0d70*/  IADD3 R6, P1, PT, RZ, R3, RZ ;  /* 0x00000003ff067210 */ /* 0x000fe20007f3e0ff */
[----:B------:R-:W-:-:S04]  /*0d80*/  IMAD.X R3, RZ, RZ, RZ, P0 ;  /* 0x000000ffff037224 */ /* 0x000fc800000e06ff */
[----:B------:R-:W-:-:S04]  /*0d90*/  IMAD.WIDE.U32 R4, R6, UR4, RZ ;  /* 0x0000000406047c25 */ /* 0x000fc8000f8e00ff */
[----:B------:R-:W-:Y:S02]  /*0da0*/  IMAD.X R3, RZ, RZ, R3, P1 ;  /* 0x000000ffff037224 */ /* 0x000fe400008e0603 */
[----:B------:R-:W-:Y:S01]  /*0db0*/  IMAD R8, R6, R7, R5 ;  /* 0x0000000706087224 */ /* 0x000fe200078e0205 */
[----:B------:R-:W-:-:S03]  /*0dc0*/  IADD3 R5, P1, PT, -R4, R0, RZ ;  /* 0x0000000004057210 */ /* 0x000fc60007f3e1ff */
[----:B------:R-:W-:Y:S01]  /*0dd0*/  IMAD R3, R3, UR4, R8 ;  /* 0x0000000403037c24 */ /* 0x000fe2000f8e0208 */
[----:B------:R-:W-:-:S03]  /*0de0*/  ISETP.GE.U32.AND P0, PT, R5, UR4, PT ;  /* 0x0000000405007c0c */ /* 0x000fc6000bf06070 */
[----:B------:R-:W-:Y:S01]  /*0df0*/  IMAD.X R10, RZ, RZ, ~R3, P1 ;  /* 0x000000ffff0a7224 */ /* 0x000fe200008e0e03 */
[----:B------:R-:W-:Y:S01]  /*0e00*/  IADD3 R4, P1, PT, R5, -UR4, RZ ;  /* 0x8000000405047c10 */ /* 0x000fe2000ff3e0ff */
[----:B------:R-:W-:-:S03]  /*0e10*/  VIADD R3, R6, 0x1 ;  /* 0x0000000106037836 */ /* 0x000fc60000000000 */
[C---:B------:R-:W-:Y:S01]  /*0e20*/  ISETP.GE.U32.AND.EX P0, PT, R10.reuse, R7, PT, P0 ;  /* 0x000000070a00720c */ /* 0x040fe20003f06100 */
[----:B------:R-:W-:Y:S01]  /*0e30*/  IMAD.X R8, R10, 0x1, ~R7, P1 ;  /* 0x000000010a087824 */ /* 0x000fe200008e0e07 */
[----:B------:R-:W-:Y:S02]  /*0e40*/  ISETP.NE.U32.AND P1, PT, RZ, UR4, PT ;  /* 0x00000004ff007c0c */ /* 0x000fe4000bf25070 */
[----:B------:R-:W-:Y:S02]  /*0e50*/  SEL R4, R4, R5, P0 ;  /* 0x0000000504047207 */ /* 0x000fe40000000000 */
[----:B------:R-:W-:Y:S02]  /*0e60*/  SEL R3, R3, R6, P0 ;  /* 0x0000000603037207 */ /* 0x000fe40000000000 */
[----:B------:R-:W-:Y:S02]  /*0e70*/  SEL R8, R8, R10, P0 ;  /* 0x0000000a08087207 */ /* 0x000fe40000000000 */
[----:B------:R-:W-:Y:S01]  /*0e80*/  ISETP.GE.U32.AND P0, PT, R4, UR4, PT ;  /* 0x0000000404007c0c */ /* 0x000fe2000bf06070 */
[----:B------:R-:W-:Y:S01]  /*0e90*/  VIADD R22, R3, 0x1 ;  /* 0x0000000103167836 */ /* 0x000fe20000000000 */
[----:B------:R-:W-:-:S02]  /*0ea0*/  ISETP.NE.AND.EX P1, PT, R7, RZ, PT, P1 ;  /* 0x000000ff0700720c */ /* 0x000fc40003f25310 */
[----:B------:R-:W-:-:S04]  /*0eb0*/  ISETP.GE.U32.AND.EX P0, PT, R8, R7, PT, P0 ;  /* 0x000000070800720c */ /* 0x000fc80003f06100 */
[----:B------:R-:W-:Y:S01]  /*0ec0*/  SEL R22, R22, R3, P0 ;  /* 0x0000000316167207 */ /* 0x000fe20000000000 */
[----:B------:R-:W-:-:S03]  /*0ed0*/  IMAD.MOV.U32 R3, RZ, RZ, 0x0 ;  /* 0x00000000ff037424 */ /* 0x000fc600078e00ff */
[----:B------:R-:W-:Y:S01]  /*0ee0*/  SEL R22, R22, 0xffffffff, P1 ;  /* 0xffffffff16167807 */ /* 0x000fe20000800000 */
[----:B------:R-:W-:Y:S06]  /*0ef0*/  RET.REL.NODEC R2 `(_Z19game_of_life_kernelPKmPmii) ;  /* 0xfffffff002407950 */ /* 0x000fec0003c3ffff */
.L_x_8:
[----:B------:R-:W-:-:S00]  /*0f00*/  BRA `(.L_x_8) ;  /* 0xfffffffc00fc7947 */ /* 0x000fc0000383ffff */
[----:B------:R-:W-:-:S00]  /*0f10*/  NOP ;  /* 0x0000000000007918 */ /* 0x000fc00000000000 */
        /* <DEDUP_REMOVED lines=14> */
.L_x_9:


//--------------------- .nv.shared.reserved.0     --------------------------
	.section	.nv.shared.reserved.0,"aw",@nobits
	.weak		__nv_reservedSMEM_offset_0_alias
	.size		__nv_reservedSMEM_offset_0_alias, 0, 64
	.other		__nv_reservedSMEM_offset_0_alias,@"STO_CUDA_RESERVED_SHARED STV_DEFAULT"
__nv_reservedSMEM_offset_0_alias:
	.zero		0
	.zero		64


//--------------------- .nv.constant0._Z19game_of_life_kernelPKmPmii --------------------------
	.section	.nv.constant0._Z19game_of_life_kernelPKmPmii,"a",@progbits
	.sectionflags	@""
	.align	4
.nv.constant0._Z19game_of_life_kernelPKmPmii:
	.zero		920


//--------------------- SYMBOLS --------------------------

	.type		.nv.reservedSmem.offset0,@object
	.size		.nv.reservedSmem.offset0,0x4
